//
// Generated by NVIDIA NVVM Compiler
//
// Compiler Build ID: CL-36424714
// Cuda compilation tools, release 13.0, V13.0.88
// Based on NVVM 20.0.0
//

.version 9.0
.target sm_100
.address_size 64

	// .globl	get_ntid_kernel

.visible .entry get_ntid_kernel()
{


	ret;

}


// ===== COMPILED SASS (sm_100) =====

	.target	sm_100

	.elftype	@"ET_EXEC"


//--------------------- .note.nv.tkinfo           --------------------------
	.section	.note.nv.tkinfo,"",@"SHT_NOTE"
	.sectionflags	@"SHF_NOTE_NV_TKINFO"
	.tkinfo
        /*0018*/ 	.word	0x00000002
        /*0030*/ 	.string	""
        /*0030*/ 	.string	"ptxas"
        /*0030*/ 	.string	"Cuda compilation tools, release 13.0, V13.0.88"
        /*0030*/ 	.string	"Build cuda_13.0.r13.0/compiler.36424714_0"
        /*0030*/ 	.string	"-arch sm_100 -m 64 "



//--------------------- .note.nv.cuinfo           --------------------------
	.section	.note.nv.cuinfo,"",@"SHT_NOTE"
	.sectionflags	@"SHF_NOTE_NV_CUINFO"
        /*0018*/ 	.short	0x0002
        /*001a*/ 	.short	0x0064
        /*001c*/ 	.short	0x0082
	.zero		2


//--------------------- .nv.info                  --------------------------
	.section	.nv.info,"",@"SHT_CUDA_INFO"
	.align	4


	//----- nvinfo : EIATTR_REGCOUNT
	.align		4
        /*0000*/ 	.byte	0x04, 0x2f
        /*0002*/ 	.short	(.L_1 - .L_0)
	.align		4
.L_0:
        /*0004*/ 	.word	index@(get_ntid_kernel)
        /*0008*/ 	.word	0x00000004


	//----- nvinfo : EIATTR_FRAME_SIZE
	.align		4
.L_1:
        /*000c*/ 	.byte	0x04, 0x11
        /*000e*/ 	.short	(.L_3 - .L_2)
	.align		4
.L_2:
        /*0010*/ 	.word	index@(get_ntid_kernel)
        /*0014*/ 	.word	0x00000000


	//----- nvinfo : EIATTR_MIN_STACK_SIZE
	.align		4
.L_3:
        /*0018*/ 	.byte	0x04, 0x12
        /*001a*/ 	.short	(.L_5 - .L_4)
	.align		4
.L_4:
        /*001c*/ 	.word	index@(get_ntid_kernel)
        /*0020*/ 	.word	0x00000000
.L_5:


//--------------------- .nv.compat                --------------------------
	.section	.nv.compat,"",@"SHT_CUDA_COMPAT_INFO"
	.align	4
        /*0000*/ 	.byte	0x02, 0x09, 0x00, 0x00, 0x02, 0x02, 0x01, 0x00, 0x02, 0x05, 0x05, 0x00, 0x03, 0x07, 0x01, 0x01
        /*0010*/ 	.byte	0x02, 0x03, 0x00, 0x00, 0x02, 0x06, 0x01, 0x00, 0x04, 0x0b, 0x08, 0x00, 0x09, 0x00, 0x00, 0x00
        /*0020*/ 	.byte	0x00, 0x00, 0x00, 0x00


//--------------------- .nv.info.get_ntid_kernel  --------------------------
	.section	.nv.info.get_ntid_kernel,"",@"SHT_CUDA_INFO"
	.sectionflags	@""
	.align	4


	//----- nvinfo : EIATTR_CUDA_API_VERSION
	.align		4
        /*0000*/ 	.byte	0x04, 0x37
        /*0002*/ 	.short	(.L_7 - .L_6)
.L_6:
        /*0004*/ 	.word	0x00000082


	//----- nvinfo : EIATTR_SPARSE_MMA_MASK
	.align		4
.L_7:
        /*0008*/ 	.byte	0x03, 0x50
        /*000a*/ 	.short	0x0000


	//----- nvinfo : EIATTR_MAXREG_COUNT
	.align		4
        /*000c*/ 	.byte	0x03, 0x1b
        /*000e*/ 	.short	0x00ff


	//----- nvinfo : EIATTR_MERCURY_ISA_VERSION
	.align		4
        /*0010*/ 	.byte	0x03, 0x5f
        /*0012*/ 	.short	0x0101


	//----- nvinfo : EIATTR_VRC_CTA_INIT_COUNT
	.align		4
        /*0014*/ 	.byte	0x02, 0x4a
	.zero		1
	.zero		1


	//----- nvinfo : EIATTR_EXIT_INSTR_OFFSETS
	.align		4
        /*0018*/ 	.byte	0x04, 0x1c
        /*001a*/ 	.short	(.L_9 - .L_8)


	//   ....[0]....
.L_8:
        /*001c*/ 	.word	0x00000010


	//----- nvinfo : EIATTR_SW_WAR
	.align		4
.L_9:
        /*0020*/ 	.byte	0x04, 0x36
        /*0022*/ 	.short	(.L_11 - .L_10)
.L_10:
        /*0024*/ 	.word	0x00000008
.L_11:


//--------------------- .nv.callgraph             --------------------------
	.section	.nv.callgraph,"",@"SHT_CUDA_CALLGRAPH"
	.align	4
	.sectionentsize	8
	.align		4
        /*0000*/ 	.word	0x00000000
	.align		4
        /*0004*/ 	.word	0xffffffff
	.align		4
        /*0008*/ 	.word	0x00000000
	.align		4
        /*000c*/ 	.word	0xfffffffe
	.align		4
        /*0010*/ 	.word	0x00000000
	.align		4
        /*0014*/ 	.word	0xfffffffd
	.align		4
        /*0018*/ 	.word	0x00000000
	.align		4
        /*001c*/ 	.word	0xfffffffc


//--------------------- .text.get_ntid_kernel     --------------------------
	.section	.text.get_ntid_kernel,"ax",@progbits
	.align	128
        .global         get_ntid_kernel
        .type           get_ntid_kernel,@function
        .size           get_ntid_kernel,(.L_x_1 - get_ntid_kernel)
        .other          get_ntid_kernel,@"STO_CUDA_ENTRY STV_DEFAULT"
get_ntid_kernel:
.text.get_ntid_kernel:
[----:B------:R-:W-:Y:S01]  /*0000*/  LDC R1, c[0x0][0x37c] ;  /* 0x0000df00ff017b82 */ /* 0x000fe20000000800 */
[----:B------:R-:W-:Y:S05]  /*0010*/  EXIT ;  /* 0x000000000000794d */ /* 0x000fea0003800000 */
.L_x_0:
[----:B------:R-:W-:-:S00]  /*0020*/  BRA `(.L_x_0) ;  /* 0xfffffffc00fc7947 */ /* 0x000fc0000383ffff */
[----:B------:R-:W-:-:S00]  /*0030*/  NOP ;  /* 0x0000000000007918 */ /* 0x000fc00000000000 */
        /* <DEDUP_REMOVED lines=12> */
.L_x_1:


//--------------------- .nv.shared.reserved.0     --------------------------
	.section	.nv.shared.reserved.0,"aw",@nobits
	.weak		__nv_reservedSMEM_offset_0_alias
	.size		__nv_reservedSMEM_offset_0_alias, 0, 64
	.other		__nv_reservedSMEM_offset_0_alias,@"STO_CUDA_RESERVED_SHARED STV_DEFAULT"
__nv_reservedSMEM_offset_0_alias:
	.zero		0
	.zero		64


//--------------------- .nv.constant0.get_ntid_kernel --------------------------
	.section	.nv.constant0.get_ntid_kernel,"a",@progbits
	.sectionflags	@""
	.align	4
.nv.constant0.get_ntid_kernel:
	.zero		896


//--------------------- SYMBOLS --------------------------

	.type		.nv.reservedSmem.offset0,@object
	.size		.nv.reservedSmem.offset0,0x4
